//
// Generated by NVIDIA NVVM Compiler
//
// Compiler Build ID: CL-36424714
// Cuda compilation tools, release 13.0, V13.0.88
// Based on NVVM 20.0.0
//

.version 9.0
.target sm_100
.address_size 64

	// .globl	_ZN4micm4cuda22AddForcingTerms_kernelEPdS1_S1_iiiPmS2_S2_S2_S1_

.visible .entry _ZN4micm4cuda22AddForcingTerms_kernelEPdS1_S1_iiiPmS2_S2_S2_S1_(
	.param .u64 .ptr .align 1 _ZN4micm4cuda22AddForcingTerms_kernelEPdS1_S1_iiiPmS2_S2_S2_S1__param_0,
	.param .u64 .ptr .align 1 _ZN4micm4cuda22AddForcingTerms_kernelEPdS1_S1_iiiPmS2_S2_S2_S1__param_1,
	.param .u64 .ptr .align 1 _ZN4micm4cuda22AddForcingTerms_kernelEPdS1_S1_iiiPmS2_S2_S2_S1__param_2,
	.param .u32 _ZN4micm4cuda22AddForcingTerms_kernelEPdS1_S1_iiiPmS2_S2_S2_S1__param_3,
	.param .u32 _ZN4micm4cuda22AddForcingTerms_kernelEPdS1_S1_iiiPmS2_S2_S2_S1__param_4,
	.param .u32 _ZN4micm4cuda22AddForcingTerms_kernelEPdS1_S1_iiiPmS2_S2_S2_S1__param_5,
	.param .u64 .ptr .align 1 _ZN4micm4cuda22AddForcingTerms_kernelEPdS1_S1_iiiPmS2_S2_S2_S1__param_6,
	.param .u64 .ptr .align 1 _ZN4micm4cuda22AddForcingTerms_kernelEPdS1_S1_iiiPmS2_S2_S2_S1__param_7,
	.param .u64 .ptr .align 1 _ZN4micm4cuda22AddForcingTerms_kernelEPdS1_S1_iiiPmS2_S2_S2_S1__param_8,
	.param .u64 .ptr .align 1 _ZN4micm4cuda22AddForcingTerms_kernelEPdS1_S1_iiiPmS2_S2_S2_S1__param_9,
	.param .u64 .ptr .align 1 _ZN4micm4cuda22AddForcingTerms_kernelEPdS1_S1_iiiPmS2_S2_S2_S1__param_10
)
{
	.reg .pred 	%p<17>;
	.reg .b32 	%r<6>;
	.reg .b64 	%rd<169>;
	.reg .b64 	%fd<56>;

	ld.param.u64 	%rd46, [_ZN4micm4cuda22AddForcingTerms_kernelEPdS1_S1_iiiPmS2_S2_S2_S1__param_0];
	ld.param.u64 	%rd51, [_ZN4micm4cuda22AddForcingTerms_kernelEPdS1_S1_iiiPmS2_S2_S2_S1__param_1];
	ld.param.u64 	%rd52, [_ZN4micm4cuda22AddForcingTerms_kernelEPdS1_S1_iiiPmS2_S2_S2_S1__param_2];
	ld.param.s32 	%rd5, [_ZN4micm4cuda22AddForcingTerms_kernelEPdS1_S1_iiiPmS2_S2_S2_S1__param_3];
	ld.param.u32 	%r1, [_ZN4micm4cuda22AddForcingTerms_kernelEPdS1_S1_iiiPmS2_S2_S2_S1__param_4];
	ld.param.u64 	%rd47, [_ZN4micm4cuda22AddForcingTerms_kernelEPdS1_S1_iiiPmS2_S2_S2_S1__param_6];
	ld.param.u64 	%rd53, [_ZN4micm4cuda22AddForcingTerms_kernelEPdS1_S1_iiiPmS2_S2_S2_S1__param_7];
	ld.param.u64 	%rd48, [_ZN4micm4cuda22AddForcingTerms_kernelEPdS1_S1_iiiPmS2_S2_S2_S1__param_8];
	ld.param.u64 	%rd49, [_ZN4micm4cuda22AddForcingTerms_kernelEPdS1_S1_iiiPmS2_S2_S2_S1__param_9];
	ld.param.u64 	%rd50, [_ZN4micm4cuda22AddForcingTerms_kernelEPdS1_S1_iiiPmS2_S2_S2_S1__param_10];
	cvta.to.global.u64 	%rd1, %rd51;
	cvta.to.global.u64 	%rd2, %rd53;
	cvta.to.global.u64 	%rd3, %rd52;
	mov.u32 	%r2, %ctaid.x;
	mov.u32 	%r3, %ntid.x;
	mov.u32 	%r4, %tid.x;
	mad.lo.s32 	%r5, %r2, %r3, %r4;
	cvt.u64.u32 	%rd4, %r5;
	setp.ge.u64 	%p1, %rd4, %rd5;
	@%p1 bra 	$L__BB0_23;
	setp.eq.s32 	%p2, %r1, 0;
	@%p2 bra 	$L__BB0_23;
	cvta.to.global.u64 	%rd6, %rd46;
	cvta.to.global.u64 	%rd7, %rd47;
	cvta.to.global.u64 	%rd8, %rd48;
	cvta.to.global.u64 	%rd9, %rd49;
	cvta.to.global.u64 	%rd10, %rd50;
	cvt.s64.s32 	%rd11, %r1;
	mov.b64 	%rd155, 0;
	mov.u64 	%rd156, %rd155;
	mov.u64 	%rd157, %rd155;
	mov.u64 	%rd158, %rd155;
$L__BB0_3:
	mad.lo.s64 	%rd55, %rd155, %rd5, %rd4;
	shl.b64 	%rd56, %rd55, 3;
	add.s64 	%rd57, %rd6, %rd56;
	ld.global.f64 	%fd54, [%rd57];
	shl.b64 	%rd58, %rd155, 3;
	add.s64 	%rd16, %rd7, %rd58;
	ld.global.u64 	%rd17, [%rd16];
	setp.eq.s64 	%p3, %rd17, 0;
	@%p3 bra 	$L__BB0_15;
	and.b64  	%rd18, %rd17, 7;
	setp.lt.u64 	%p4, %rd17, 8;
	mov.b64 	%rd159, 0;
	@%p4 bra 	$L__BB0_7;
	and.b64  	%rd159, %rd17, -8;
	shl.b64 	%rd60, %rd158, 3;
	add.s64 	%rd61, %rd2, %rd60;
	add.s64 	%rd162, %rd61, 32;
	mov.u64 	%rd163, %rd159;
$L__BB0_6:
	.pragma "nounroll";
	ld.global.u64 	%rd62, [%rd162+-32];
	mad.lo.s64 	%rd63, %rd62, %rd5, %rd4;
	shl.b64 	%rd64, %rd63, 3;
	add.s64 	%rd65, %rd1, %rd64;
	ld.global.f64 	%fd15, [%rd65];
	mul.f64 	%fd16, %fd54, %fd15;
	ld.global.u64 	%rd66, [%rd162+-24];
	mad.lo.s64 	%rd67, %rd66, %rd5, %rd4;
	shl.b64 	%rd68, %rd67, 3;
	add.s64 	%rd69, %rd1, %rd68;
	ld.global.f64 	%fd17, [%rd69];
	mul.f64 	%fd18, %fd16, %fd17;
	ld.global.u64 	%rd70, [%rd162+-16];
	mad.lo.s64 	%rd71, %rd70, %rd5, %rd4;
	shl.b64 	%rd72, %rd71, 3;
	add.s64 	%rd73, %rd1, %rd72;
	ld.global.f64 	%fd19, [%rd73];
	mul.f64 	%fd20, %fd18, %fd19;
	ld.global.u64 	%rd74, [%rd162+-8];
	mad.lo.s64 	%rd75, %rd74, %rd5, %rd4;
	shl.b64 	%rd76, %rd75, 3;
	add.s64 	%rd77, %rd1, %rd76;
	ld.global.f64 	%fd21, [%rd77];
	mul.f64 	%fd22, %fd20, %fd21;
	ld.global.u64 	%rd78, [%rd162];
	mad.lo.s64 	%rd79, %rd78, %rd5, %rd4;
	shl.b64 	%rd80, %rd79, 3;
	add.s64 	%rd81, %rd1, %rd80;
	ld.global.f64 	%fd23, [%rd81];
	mul.f64 	%fd24, %fd22, %fd23;
	ld.global.u64 	%rd82, [%rd162+8];
	mad.lo.s64 	%rd83, %rd82, %rd5, %rd4;
	shl.b64 	%rd84, %rd83, 3;
	add.s64 	%rd85, %rd1, %rd84;
	ld.global.f64 	%fd25, [%rd85];
	mul.f64 	%fd26, %fd24, %fd25;
	ld.global.u64 	%rd86, [%rd162+16];
	mad.lo.s64 	%rd87, %rd86, %rd5, %rd4;
	shl.b64 	%rd88, %rd87, 3;
	add.s64 	%rd89, %rd1, %rd88;
	ld.global.f64 	%fd27, [%rd89];
	mul.f64 	%fd28, %fd26, %fd27;
	ld.global.u64 	%rd90, [%rd162+24];
	mad.lo.s64 	%rd91, %rd90, %rd5, %rd4;
	shl.b64 	%rd92, %rd91, 3;
	add.s64 	%rd93, %rd1, %rd92;
	ld.global.f64 	%fd29, [%rd93];
	mul.f64 	%fd54, %fd28, %fd29;
	add.s64 	%rd163, %rd163, -8;
	add.s64 	%rd162, %rd162, 64;
	setp.eq.s64 	%p5, %rd163, 0;
	@%p5 bra 	$L__BB0_7;
	bra.uni 	$L__BB0_6;
$L__BB0_7:
	setp.eq.s64 	%p6, %rd18, 0;
	@%p6 bra 	$L__BB0_15;
	and.b64  	%rd22, %rd17, 3;
	setp.lt.u64 	%p7, %rd18, 4;
	@%p7 bra 	$L__BB0_10;
	add.s64 	%rd94, %rd159, %rd158;
	shl.b64 	%rd95, %rd94, 3;
	add.s64 	%rd96, %rd2, %rd95;
	ld.global.u64 	%rd97, [%rd96];
	mad.lo.s64 	%rd98, %rd97, %rd5, %rd4;
	shl.b64 	%rd99, %rd98, 3;
	add.s64 	%rd100, %rd1, %rd99;
	ld.global.f64 	%fd31, [%rd100];
	mul.f64 	%fd32, %fd54, %fd31;
	ld.global.u64 	%rd101, [%rd96+8];
	mad.lo.s64 	%rd102, %rd101, %rd5, %rd4;
	shl.b64 	%rd103, %rd102, 3;
	add.s64 	%rd104, %rd1, %rd103;
	ld.global.f64 	%fd33, [%rd104];
	mul.f64 	%fd34, %fd32, %fd33;
	ld.global.u64 	%rd105, [%rd96+16];
	mad.lo.s64 	%rd106, %rd105, %rd5, %rd4;
	shl.b64 	%rd107, %rd106, 3;
	add.s64 	%rd108, %rd1, %rd107;
	ld.global.f64 	%fd35, [%rd108];
	mul.f64 	%fd36, %fd34, %fd35;
	ld.global.u64 	%rd109, [%rd96+24];
	mad.lo.s64 	%rd110, %rd109, %rd5, %rd4;
	shl.b64 	%rd111, %rd110, 3;
	add.s64 	%rd112, %rd1, %rd111;
	ld.global.f64 	%fd37, [%rd112];
	mul.f64 	%fd54, %fd36, %fd37;
	add.s64 	%rd159, %rd159, 4;
$L__BB0_10:
	setp.eq.s64 	%p8, %rd22, 0;
	@%p8 bra 	$L__BB0_15;
	setp.eq.s64 	%p9, %rd22, 1;
	@%p9 bra 	$L__BB0_13;
	add.s64 	%rd113, %rd159, %rd158;
	shl.b64 	%rd114, %rd113, 3;
	add.s64 	%rd115, %rd2, %rd114;
	ld.global.u64 	%rd116, [%rd115];
	mad.lo.s64 	%rd117, %rd116, %rd5, %rd4;
	shl.b64 	%rd118, %rd117, 3;
	add.s64 	%rd119, %rd1, %rd118;
	ld.global.f64 	%fd39, [%rd119];
	mul.f64 	%fd40, %fd54, %fd39;
	ld.global.u64 	%rd120, [%rd115+8];
	mad.lo.s64 	%rd121, %rd120, %rd5, %rd4;
	shl.b64 	%rd122, %rd121, 3;
	add.s64 	%rd123, %rd1, %rd122;
	ld.global.f64 	%fd41, [%rd123];
	mul.f64 	%fd54, %fd40, %fd41;
	add.s64 	%rd159, %rd159, 2;
$L__BB0_13:
	and.b64  	%rd124, %rd17, 1;
	setp.eq.b64 	%p10, %rd124, 1;
	not.pred 	%p11, %p10;
	@%p11 bra 	$L__BB0_15;
	add.s64 	%rd125, %rd159, %rd158;
	shl.b64 	%rd126, %rd125, 3;
	add.s64 	%rd127, %rd2, %rd126;
	ld.global.u64 	%rd128, [%rd127];
	mad.lo.s64 	%rd129, %rd128, %rd5, %rd4;
	shl.b64 	%rd130, %rd129, 3;
	add.s64 	%rd131, %rd1, %rd130;
	ld.global.f64 	%fd42, [%rd131];
	mul.f64 	%fd54, %fd54, %fd42;
$L__BB0_15:
	mov.b64 	%rd168, 0;
	@%p3 bra 	$L__BB0_18;
	mov.b64 	%rd165, 0;
$L__BB0_17:
	add.s64 	%rd134, %rd165, %rd158;
	shl.b64 	%rd135, %rd134, 3;
	add.s64 	%rd136, %rd2, %rd135;
	ld.global.u64 	%rd137, [%rd136];
	mad.lo.s64 	%rd138, %rd137, %rd5, %rd4;
	shl.b64 	%rd139, %rd138, 3;
	add.s64 	%rd140, %rd3, %rd139;
	ld.global.f64 	%fd43, [%rd140];
	sub.f64 	%fd44, %fd43, %fd54;
	st.global.f64 	[%rd140], %fd44;
	add.s64 	%rd165, %rd165, 1;
	ld.global.u64 	%rd168, [%rd16];
	setp.lt.u64 	%p13, %rd165, %rd168;
	@%p13 bra 	$L__BB0_17;
$L__BB0_18:
	shl.b64 	%rd142, %rd155, 3;
	add.s64 	%rd32, %rd8, %rd142;
	ld.global.u64 	%rd143, [%rd32];
	setp.eq.s64 	%p14, %rd143, 0;
	mov.b64 	%rd167, 0;
	@%p14 bra 	$L__BB0_22;
	mov.b64 	%rd166, 0;
$L__BB0_20:
	add.s64 	%rd145, %rd166, %rd157;
	shl.b64 	%rd146, %rd145, 3;
	add.s64 	%rd147, %rd9, %rd146;
	ld.global.u64 	%rd148, [%rd147];
	mad.lo.s64 	%rd149, %rd148, %rd5, %rd4;
	add.s64 	%rd150, %rd166, %rd156;
	shl.b64 	%rd151, %rd150, 3;
	add.s64 	%rd152, %rd10, %rd151;
	ld.global.f64 	%fd45, [%rd152];
	shl.b64 	%rd153, %rd149, 3;
	add.s64 	%rd154, %rd3, %rd153;
	ld.global.f64 	%fd46, [%rd154];
	fma.rn.f64 	%fd47, %fd54, %fd45, %fd46;
	st.global.f64 	[%rd154], %fd47;
	add.s64 	%rd166, %rd166, 1;
	ld.global.u64 	%rd167, [%rd32];
	setp.lt.u64 	%p15, %rd166, %rd167;
	@%p15 bra 	$L__BB0_20;
	ld.global.u64 	%rd168, [%rd16];
$L__BB0_22:
	add.s64 	%rd158, %rd168, %rd158;
	add.s64 	%rd157, %rd167, %rd157;
	add.s64 	%rd156, %rd167, %rd156;
	add.s64 	%rd155, %rd155, 1;
	setp.ne.s64 	%p16, %rd155, %rd11;
	@%p16 bra 	$L__BB0_3;
$L__BB0_23:
	ret;

}


// ===== COMPILED SASS (sm_100) =====

	.target	sm_100

	.elftype	@"ET_EXEC"


//--------------------- .note.nv.tkinfo           --------------------------
	.section	.note.nv.tkinfo,"",@"SHT_NOTE"
	.sectionflags	@"SHF_NOTE_NV_TKINFO"
	.tkinfo
        /*0018*/ 	.word	0x00000002
        /*0030*/ 	.string	""
        /*0030*/ 	.string	"ptxas"
        /*0030*/ 	.string	"Cuda compilation tools, release 13.0, V13.0.88"
        /*0030*/ 	.string	"Build cuda_13.0.r13.0/compiler.36424714_0"
        /*0030*/ 	.string	"-arch sm_100 -m 64 "



//--------------------- .note.nv.cuinfo           --------------------------
	.section	.note.nv.cuinfo,"",@"SHT_NOTE"
	.sectionflags	@"SHF_NOTE_NV_CUINFO"
        /*0018*/ 	.short	0x0002
        /*001a*/ 	.short	0x0064
        /*001c*/ 	.short	0x0082
	.zero		2


//--------------------- .nv.info                  --------------------------
	.section	.nv.info,"",@"SHT_CUDA_INFO"
	.align	4


	//----- nvinfo : EIATTR_REGCOUNT
	.align		4
        /*0000*/ 	.byte	0x04, 0x2f
        /*0002*/ 	.short	(.L_1 - .L_0)
	.align		4
.L_0:
        /*0004*/ 	.word	index@(_ZN4micm4cuda22AddForcingTerms_kernelEPdS1_S1_iiiPmS2_S2_S2_S1_)
        /*0008*/ 	.word	0x00000028


	//----- nvinfo : EIATTR_FRAME_SIZE
	.align		4
.L_1:
        /*000c*/ 	.byte	0x04, 0x11
        /*000e*/ 	.short	(.L_3 - .L_2)
	.align		4
.L_2:
        /*0010*/ 	.word	index@(_ZN4micm4cuda22AddForcingTerms_kernelEPdS1_S1_iiiPmS2_S2_S2_S1_)
        /*0014*/ 	.word	0x00000000


	//----- nvinfo : EIATTR_MIN_STACK_SIZE
	.align		4
.L_3:
        /*0018*/ 	.byte	0x04, 0x12
        /*001a*/ 	.short	(.L_5 - .L_4)
	.align		4
.L_4:
        /*001c*/ 	.word	index@(_ZN4micm4cuda22AddForcingTerms_kernelEPdS1_S1_iiiPmS2_S2_S2_S1_)
        /*0020*/ 	.word	0x00000000
.L_5:


//--------------------- .nv.compat                --------------------------
	.section	.nv.compat,"",@"SHT_CUDA_COMPAT_INFO"
	.align	4
        /*0000*/ 	.byte	0x02, 0x09, 0x00, 0x00, 0x02, 0x02, 0x01, 0x00, 0x02, 0x05, 0x05, 0x00, 0x03, 0x07, 0x01, 0x01
        /*0010*/ 	.byte	0x02, 0x03, 0x00, 0x00, 0x02, 0x06, 0x01, 0x00, 0x04, 0x0b, 0x08, 0x00, 0x01, 0x00, 0x00, 0x00
        /*0020*/ 	.byte	0x00, 0x00, 0x00, 0x00


//--------------------- .nv.info._ZN4micm4cuda22AddForcingTerms_kernelEPdS1_S1_iiiPmS2_S2_S2_S1_ --------------------------
	.section	.nv.info._ZN4micm4cuda22AddForcingTerms_kernelEPdS1_S1_iiiPmS2_S2_S2_S1_,"",@"SHT_CUDA_INFO"
	.sectionflags	@""
	.align	4


	//----- nvinfo : EIATTR_CUDA_API_VERSION
	.align		4
        /*0000*/ 	.byte	0x04, 0x37
        /*0002*/ 	.short	(.L_7 - .L_6)
.L_6:
        /*0004*/ 	.word	0x00000082


	//----- nvinfo : EIATTR_KPARAM_INFO
	.align		4
.L_7:
        /*0008*/ 	.byte	0x04, 0x17
        /*000a*/ 	.short	(.L_9 - .L_8)
.L_8:
        /*000c*/ 	.word	0x00000000
        /*0010*/ 	.short	0x000a
        /*0012*/ 	.short	0x0048
        /*0014*/ 	.byte	0x00, 0xf5, 0x21, 0x00


	//----- nvinfo : EIATTR_KPARAM_INFO
	.align		4
.L_9:
        /*0018*/ 	.byte	0x04, 0x17
        /*001a*/ 	.short	(.L_11 - .L_10)
.L_10:
        /*001c*/ 	.word	0x00000000
        /*0020*/ 	.short	0x0009
        /*0022*/ 	.short	0x0040
        /*0024*/ 	.byte	0x00, 0xf5, 0x21, 0x00


	//----- nvinfo : EIATTR_KPARAM_INFO
	.align		4
.L_11:
        /*0028*/ 	.byte	0x04, 0x17
        /*002a*/ 	.short	(.L_13 - .L_12)
.L_12:
        /*002c*/ 	.word	0x00000000
        /*0030*/ 	.short	0x0008
        /*0032*/ 	.short	0x0038
        /*0034*/ 	.byte	0x00, 0xf5, 0x21, 0x00


	//----- nvinfo : EIATTR_KPARAM_INFO
	.align		4
.L_13:
        /*0038*/ 	.byte	0x04, 0x17
        /*003a*/ 	.short	(.L_15 - .L_14)
.L_14:
        /*003c*/ 	.word	0x00000000
        /*0040*/ 	.short	0x0007
        /*0042*/ 	.short	0x0030
        /*0044*/ 	.byte	0x00, 0xf5, 0x21, 0x00


	//----- nvinfo : EIATTR_KPARAM_INFO
	.align		4
.L_15:
        /*0048*/ 	.byte	0x04, 0x17
        /*004a*/ 	.short	(.L_17 - .L_16)
.L_16:
        /*004c*/ 	.word	0x00000000
        /*0050*/ 	.short	0x0006
        /*0052*/ 	.short	0x0028
        /*0054*/ 	.byte	0x00, 0xf5, 0x21, 0x00


	//----- nvinfo : EIATTR_KPARAM_INFO
	.align		4
.L_17:
        /*0058*/ 	.byte	0x04, 0x17
        /*005a*/ 	.short	(.L_19 - .L_18)
.L_18:
        /*005c*/ 	.word	0x00000000
        /*0060*/ 	.short	0x0005
        /*0062*/ 	.short	0x0020
        /*0064*/ 	.byte	0x00, 0xf0, 0x11, 0x00


	//----- nvinfo : EIATTR_KPARAM_INFO
	.align		4
.L_19:
        /*0068*/ 	.byte	0x04, 0x17
        /*006a*/ 	.short	(.L_21 - .L_20)
.L_20:
        /*006c*/ 	.word	0x00000000
        /*0070*/ 	.short	0x0004
        /*0072*/ 	.short	0x001c
        /*0074*/ 	.byte	0x00, 0xf0, 0x11, 0x00


	//----- nvinfo : EIATTR_KPARAM_INFO
	.align		4
.L_21:
        /*0078*/ 	.byte	0x04, 0x17
        /*007a*/ 	.short	(.L_23 - .L_22)
.L_22:
        /*007c*/ 	.word	0x00000000
        /*0080*/ 	.short	0x0003
        /*0082*/ 	.short	0x0018
        /*0084*/ 	.byte	0x00, 0xf0, 0x11, 0x00


	//----- nvinfo : EIATTR_KPARAM_INFO
	.align		4
.L_23:
        /*0088*/ 	.byte	0x04, 0x17
        /*008a*/ 	.short	(.L_25 - .L_24)
.L_24:
        /*008c*/ 	.word	0x00000000
        /*0090*/ 	.short	0x0002
        /*0092*/ 	.short	0x0010
        /*0094*/ 	.byte	0x00, 0xf5, 0x21, 0x00


	//----- nvinfo : EIATTR_KPARAM_INFO
	.align		4
.L_25:
        /*0098*/ 	.byte	0x04, 0x17
        /*009a*/ 	.short	(.L_27 - .L_26)
.L_26:
        /*009c*/ 	.word	0x00000000
        /*00a0*/ 	.short	0x0001
        /*00a2*/ 	.short	0x0008
        /*00a4*/ 	.byte	0x00, 0xf5, 0x21, 0x00


	//----- nvinfo : EIATTR_KPARAM_INFO
	.align		4
.L_27:
        /*00a8*/ 	.byte	0x04, 0x17
        /*00aa*/ 	.short	(.L_29 - .L_28)
.L_28:
        /*00ac*/ 	.word	0x00000000
        /*00b0*/ 	.short	0x0000
        /*00b2*/ 	.short	0x0000
        /*00b4*/ 	.byte	0x00, 0xf5, 0x21, 0x00


	//----- nvinfo : EIATTR_SPARSE_MMA_MASK
	.align		4
.L_29:
        /*00b8*/ 	.byte	0x03, 0x50
        /*00ba*/ 	.short	0x0000


	//----- nvinfo : EIATTR_MAXREG_COUNT
	.align		4
        /*00bc*/ 	.byte	0x03, 0x1b
        /*00be*/ 	.short	0x00ff


	//----- nvinfo : EIATTR_MERCURY_ISA_VERSION
	.align		4
        /*00c0*/ 	.byte	0x03, 0x5f
        /*00c2*/ 	.short	0x0101


	//----- nvinfo : EIATTR_VRC_CTA_INIT_COUNT
	.align		4
        /*00c4*/ 	.byte	0x02, 0x4a
	.zero		1
	.zero		1


	//----- nvinfo : EIATTR_EXIT_INSTR_OFFSETS
	.align		4
        /*00c8*/ 	.byte	0x04, 0x1c
        /*00ca*/ 	.short	(.L_31 - .L_30)


	//   ....[0]....
.L_30:
        /*00cc*/ 	.word	0x00000090


	//   ....[1]....
        /*00d0*/ 	.word	0x000000c0


	//   ....[2]....
        /*00d4*/ 	.word	0x00001420


	//----- nvinfo : EIATTR_CBANK_PARAM_SIZE
	.align		4
.L_31:
        /*00d8*/ 	.byte	0x03, 0x19
        /*00da*/ 	.short	0x0050


	//----- nvinfo : EIATTR_PARAM_CBANK
	.align		4
        /*00dc*/ 	.byte	0x04, 0x0a
        /*00de*/ 	.short	(.L_33 - .L_32)
	.align		4
.L_32:
        /*00e0*/ 	.word	index@(.nv.constant0._ZN4micm4cuda22AddForcingTerms_kernelEPdS1_S1_iiiPmS2_S2_S2_S1_)
        /*00e4*/ 	.short	0x0380
        /*00e6*/ 	.short	0x0050


	//----- nvinfo : EIATTR_SW_WAR
	.align		4
.L_33:
        /*00e8*/ 	.byte	0x04, 0x36
        /*00ea*/ 	.short	(.L_35 - .L_34)
.L_34:
        /*00ec*/ 	.word	0x00000008
.L_35:


//--------------------- .nv.callgraph             --------------------------
	.section	.nv.callgraph,"",@"SHT_CUDA_CALLGRAPH"
	.align	4
	.sectionentsize	8
	.align		4
        /*0000*/ 	.word	0x00000000
	.align		4
        /*0004*/ 	.word	0xffffffff
	.align		4
        /*0008*/ 	.word	0x00000000
	.align		4
        /*000c*/ 	.word	0xfffffffe
	.align		4
        /*0010*/ 	.word	0x00000000
	.align		4
        /*0014*/ 	.word	0xfffffffd
	.align		4
        /*0018*/ 	.word	0x00000000
	.align		4
        /*001c*/ 	.word	0xfffffffc


//--------------------- .text._ZN4micm4cuda22AddForcingTerms_kernelEPdS1_S1_iiiPmS2_S2_S2_S1_ --------------------------
	.section	.text._ZN4micm4cuda22AddForcingTerms_kernelEPdS1_S1_iiiPmS2_S2_S2_S1_,"ax",@progbits
	.align	128
        .global         _ZN4micm4cuda22AddForcingTerms_kernelEPdS1_S1_iiiPmS2_S2_S2_S1_
        .type           _ZN4micm4cuda22AddForcingTerms_kernelEPdS1_S1_iiiPmS2_S2_S2_S1_,@function
        .size           _ZN4micm4cuda22AddForcingTerms_kernelEPdS1_S1_iiiPmS2_S2_S2_S1_,(.L_x_11 - _ZN4micm4cuda22AddForcingTerms_kernelEPdS1_S1_iiiPmS2_S2_S2_S1_)
        .other          _ZN4micm4cuda22AddForcingTerms_kernelEPdS1_S1_iiiPmS2_S2_S2_S1_,@"STO_CUDA_ENTRY STV_DEFAULT"
_ZN4micm4cuda22AddForcingTerms_kernelEPdS1_S1_iiiPmS2_S2_S2_S1_:
.text._ZN4micm4cuda22AddForcingTerms_kernelEPdS1_S1_iiiPmS2_S2_S2_S1_:
[----:B------:R-:W-:Y:S01]  /*0000*/  LDC R1, c[0x0][0x37c] ;  /* 0x0000df00ff017b82 */ /* 0x000fe20000000800 */
[----:B------:R-:W0:Y:S07]  /*0010*/  S2R R3, SR_TID.X ;  /* 0x0000000000037919 */ /* 0x000e2e0000002100 */
[----:B------:R-:W0:Y:S01]  /*0020*/  S2UR UR4, SR_CTAID.X ;  /* 0x00000000000479c3 */ /* 0x000e220000002500 */
[----:B------:R-:W1:Y:S07]  /*0030*/  LDCU UR5, c[0x0][0x398] ;  /* 0x00007300ff0577ac */ /* 0x000e6e0008000800 */
[----:B------:R-:W0:Y:S01]  /*0040*/  LDC R0, c[0x0][0x360] ;  /* 0x0000d800ff007b82 */ /* 0x000e220000000800 */
[----:B-1----:R-:W-:Y:S01]  /*0050*/  USHF.R.S32.HI UR8, URZ, 0x1f, UR5 ;  /* 0x0000001fff087899 */ /* 0x002fe20008011405 */
[----:B0-----:R-:W-:-:S05]  /*0060*/  IMAD R0, R0, UR4, R3 ;  /* 0x0000000400007c24 */ /* 0x001fca000f8e0203 */
[----:B------:R-:W-:-:S04]  /*0070*/  ISETP.GE.U32.AND P0, PT, R0, UR5, PT ;  /* 0x0000000500007c0c */ /* 0x000fc8000bf06070 */
[----:B------:R-:W-:-:S13]  /*0080*/  ISETP.GE.U32.AND.EX P0, PT, RZ, UR8, PT, P0 ;  /* 0x00000008ff007c0c */ /* 0x000fda000bf06100 */
[----:B------:R-:W-:Y:S05]  /*0090*/  @P0 EXIT ;  /* 0x000000000000094d */ /* 0x000fea0003800000 */
[----:B------:R-:W0:Y:S02]  /*00a0*/  LDCU UR4, c[0x0][0x39c] ;  /* 0x00007380ff0477ac */ /* 0x000e240008000800 */
[----:B0-----:R-:W-:-:S13]  /*00b0*/  ISETP.NE.AND P0, PT, RZ, UR4, PT ;  /* 0x00000004ff007c0c */ /* 0x001fda000bf05270 */
[----:B------:R-:W-:Y:S05]  /*00c0*/  @!P0 EXIT ;  /* 0x000000000000894d */ /* 0x000fea0003800000 */
[----:B------:R-:W-:Y:S02]  /*00d0*/  CS2R R2, SRZ ;  /* 0x0000000000027805 */ /* 0x000fe4000001ff00 */
[----:B------:R-:W-:Y:S02]  /*00e0*/  CS2R R4, SRZ ;  /* 0x0000000000047805 */ /* 0x000fe4000001ff00 */
[----:B------:R-:W-:Y:S02]  /*00f0*/  CS2R R6, SRZ ;  /* 0x0000000000067805 */ /* 0x000fe4000001ff00 */
[----:B------:R-:W-:Y:S01]  /*0100*/  CS2R R8, SRZ ;  /* 0x0000000000087805 */ /* 0x000fe2000001ff00 */
[----:B------:R-:W0:Y:S01]  /*0110*/  LDCU.64 UR6, c[0x0][0x358] ;  /* 0x00006b00ff0677ac */ /* 0x000e220008000a00 */
[----:B------:R-:W-:-:S05]  /*0120*/  NOP ;  /* 0x0000000000007918 */ /* 0x000fca0000000000 */
.L_x_9:
[----:B0-----:R-:W1:Y:S01]  /*0130*/  LDC.64 R10, c[0x0][0x3a8] ;  /* 0x0000ea00ff0a7b82 */ /* 0x001e620000000a00 */
[----:B------:R-:W2:Y:S01]  /*0140*/  LDCU.64 UR4, c[0x0][0x380] ;  /* 0x00007000ff0477ac */ /* 0x000ea20008000a00 */
[----:B------:R-:W-:Y:S02]  /*0150*/  IMAD.MOV.U32 R12, RZ, RZ, R0 ;  /* 0x000000ffff0c7224 */ /* 0x000fe400078e0000 */
[----:B------:R-:W-:-:S04]  /*0160*/  IMAD.MOV.U32 R13, RZ, RZ, RZ ;  /* 0x000000ffff0d7224 */ /* 0x000fc800078e00ff */
[----:B------:R-:W3:Y:S01]  /*0170*/  LDC R31, c[0x0][0x398] ;  /* 0x0000e600ff1f7b82 */ /* 0x000ee20000000800 */
[----:B-1----:R-:W-:-:S04]  /*0180*/  LEA R10, P0, R2, R10, 0x3 ;  /* 0x0000000a020a7211 */ /* 0x002fc800078018ff */
[----:B------:R-:W-:Y:S01]  /*0190*/  LEA.HI.X R11, R2, R11, R3, 0x3, P0 ;  /* 0x0000000b020b7211 */ /* 0x000fe200000f1c03 */
[----:B---3--:R-:W-:-:S04]  /*01a0*/  IMAD R19, R3, R31, RZ ;  /* 0x0000001f03137224 */ /* 0x008fc800078e02ff */
[----:B0-----:R-:W3:Y:S01]  /*01b0*/  LDG.E.64 R14, desc[UR6][R10.64] ;  /* 0x000000060a0e7981 */ /* 0x001ee2000c1e1b00 */
[----:B------:R-:W-:-:S04]  /*01c0*/  IMAD.WIDE.U32 R16, R2, R31, R12 ;  /* 0x0000001f02107225 */ /* 0x000fc800078e000c */
[----:B------:R-:W-:Y:S01]  /*01d0*/  IMAD R19, R2, UR8, R19 ;  /* 0x0000000802137c24 */ /* 0x000fe2000f8e0213 */
[----:B--2---:R-:W-:-:S03]  /*01e0*/  LEA R20, P0, R16, UR4, 0x3 ;  /* 0x0000000410147c11 */ /* 0x004fc6000f8018ff */
[----:B------:R-:W-:-:S05]  /*01f0*/  IMAD.IADD R17, R17, 0x1, R19 ;  /* 0x0000000111117824 */ /* 0x000fca00078e0213 */
[----:B------:R-:W-:-:S06]  /*0200*/  LEA.HI.X R21, R16, UR5, R17, 0x3, P0 ;  /* 0x0000000510157c11 */ /* 0x000fcc00080f1c11 */
[----:B------:R-:W5:Y:S01]  /*0210*/  LDG.E.64 R20, desc[UR6][R20.64] ;  /* 0x0000000614147981 */ /* 0x000f62000c1e1b00 */
[----:B---3--:R-:W-:-:S04]  /*0220*/  ISETP.NE.U32.AND P0, PT, R14, RZ, PT ;  /* 0x000000ff0e00720c */ /* 0x008fc80003f05070 */
[----:B------:R-:W-:-:S13]  /*0230*/  ISETP.NE.AND.EX P0, PT, R15, RZ, PT, P0 ;  /* 0x000000ff0f00720c */ /* 0x000fda0003f05300 */
[----:B------:R-:W-:Y:S05]  /*0240*/  @!P0 BRA `(.L_x_0) ;  /* 0x0000000c00208947 */ /* 0x000fea0003800000 */
[----:B------:R-:W-:Y:S01]  /*0250*/  ISETP.GE.U32.AND P1, PT, R14, 0x8, PT ;  /* 0x000000080e00780c */ /* 0x000fe20003f26070 */
[----:B------:R-:W-:Y:S02]  /*0260*/  IMAD.MOV.U32 R33, RZ, RZ, RZ ;  /* 0x000000ffff217224 */ /* 0x000fe400078e00ff */
[----:B------:R-:W-:Y:S01]  /*0270*/  IMAD.MOV.U32 R30, RZ, RZ, RZ ;  /* 0x000000ffff1e7224 */ /* 0x000fe200078e00ff */
[----:B------:R-:W-:-:S13]  /*0280*/  ISETP.GE.U32.AND.EX P1, PT, R15, RZ, PT, P1 ;  /* 0x000000ff0f00720c */ /* 0x000fda0003f26110 */
[----:B------:R-:W-:Y:S05]  /*0290*/  @!P1 BRA `(.L_x_1) ;  /* 0x0000000400709947 */ /* 0x000fea0003800000 */
[----:B------:R-:W0:Y:S01]  /*02a0*/  LDC.64 R16, c[0x0][0x3b0] ;  /* 0x0000ec00ff107b82 */ /* 0x000e220000000a00 */
[----:B------:R-:W-:Y:S01]  /*02b0*/  LOP3.LUT R33, R14, 0xfffffff8, RZ, 0xc0, !PT ;  /* 0xfffffff80e217812 */ /* 0x000fe200078ec0ff */
[--C-:B------:R-:W-:Y:S01]  /*02c0*/  IMAD.MOV.U32 R30, RZ, RZ, R15.reuse ;  /* 0x000000ffff1e7224 */ /* 0x100fe200078e000f */
[----:B------:R-:W1:Y:S01]  /*02d0*/  LDCU.64 UR4, c[0x0][0x388] ;  /* 0x00007100ff0477ac */ /* 0x000e620008000a00 */
[----:B------:R-:W-:Y:S02]  /*02e0*/  IMAD.MOV.U32 R32, RZ, RZ, R15 ;  /* 0x000000ffff207224 */ /* 0x000fe400078e000f */
[----:B------:R-:W-:Y:S01]  /*02f0*/  IMAD.MOV.U32 R34, RZ, RZ, R33 ;  /* 0x000000ffff227224 */ /* 0x000fe200078e0021 */
[----:B0-----:R-:W-:-:S04]  /*0300*/  LEA R16, P1, R8, R16, 0x3 ;  /* 0x0000001008107211 */ /* 0x001fc800078218ff */
[----:B------:R-:W-:Y:S02]  /*0310*/  IADD3 R16, P2, PT, R16, 0x20, RZ ;  /* 0x0000002010107810 */ /* 0x000fe40007f5e0ff */
[----:B------:R-:W-:-:S05]  /*0320*/  LEA.HI.X R17, R8, R17, R9, 0x3, P1 ;  /* 0x0000001108117211 */ /* 0x000fca00008f1c09 */
[----:B-1----:R-:W-:-:S07]  /*0330*/  IMAD.X R17, RZ, RZ, R17, P2 ;  /* 0x000000ffff117224 */ /* 0x002fce00010e0611 */
.L_x_2:
[----:B------:R-:W2:Y:S01]  /*0340*/  LDG.E.64 R22, desc[UR6][R16.64+-0x20] ;  /* 0xffffe00610167981 */ /* 0x000ea2000c1e1b00 */
[----:B------:R-:W2:Y:S03]  /*0350*/  LDC R31, c[0x0][0x398] ;  /* 0x0000e600ff1f7b82 */ /* 0x000ea60000000800 */
[----:B------:R-:W3:Y:S04]  /*0360*/  LDG.E.64 R18, desc[UR6][R16.64+-0x18] ;  /* 0xffffe80610127981 */ /* 0x000ee8000c1e1b00 */
[----:B------:R-:W4:Y:S01]  /*0370*/  LDG.E.64 R28, desc[UR6][R16.64+-0x10] ;  /* 0xfffff006101c7981 */ /* 0x000f22000c1e1b00 */
[----:B------:R-:W-:Y:S02]  /*0380*/  IMAD.MOV.U32 R12, RZ, RZ, R0 ;  /* 0x000000ffff0c7224 */ /* 0x000fe400078e0000 */
[----:B------:R-:W-:-:S02]  /*0390*/  IMAD.MOV.U32 R13, RZ, RZ, RZ ;  /* 0x000000ffff0d7224 */ /* 0x000fc400078e00ff */
[----:B--2---:R-:W-:-:S04]  /*03a0*/  IMAD R23, R23, R31, RZ ;  /* 0x0000001f17177224 */ /* 0x004fc800078e02ff */
[C---:B------:R-:W-:Y:S02]  /*03b0*/  IMAD R25, R22.reuse, UR8, R23 ;  /* 0x0000000816197c24 */ /* 0x040fe4000f8e0217 */
[-C--:B---3--:R-:W-:Y:S02]  /*03c0*/  IMAD R19, R19, R31.reuse, RZ ;  /* 0x0000001f13137224 */ /* 0x088fe400078e02ff */
[----:B------:R-:W-:-:S04]  /*03d0*/  IMAD.WIDE.U32 R22, R22, R31, R12 ;  /* 0x0000001f16167225 */ /* 0x000fc800078e000c */
[----:B------:R-:W-:Y:S01]  /*03e0*/  IMAD R27, R18, UR8, R19 ;  /* 0x00000008121b7c24 */ /* 0x000fe2000f8e0213 */
[----:B------:R-:W-:Y:S01]  /*03f0*/  LEA R24, P1, R22, UR4, 0x3 ;  /* 0x0000000416187c11 */ /* 0x000fe2000f8218ff */
[----:B------:R-:W-:Y:S02]  /*0400*/  IMAD.IADD R23, R23, 0x1, R25 ;  /* 0x0000000117177824 */ /* 0x000fe400078e0219 */
[----:B------:R-:W-:-:S03]  /*0410*/  IMAD.WIDE.U32 R18, R18, R31, R12 ;  /* 0x0000001f12127225 */ /* 0x000fc600078e000c */
[----:B------:R-:W-:Y:S01]  /*0420*/  LEA.HI.X R25, R22, UR5, R23, 0x3, P1 ;  /* 0x0000000516197c11 */ /* 0x000fe200088f1c17 */
[----:B------:R-:W-:Y:S01]  /*0430*/  IMAD.IADD R19, R19, 0x1, R27 ;  /* 0x0000000113137824 */ /* 0x000fe200078e021b */
[----:B------:R-:W-:Y:S01]  /*0440*/  LEA R36, P1, R18, UR4, 0x3 ;  /* 0x0000000412247c11 */ /* 0x000fe2000f8218ff */
[----:B----4-:R-:W-:-:S03]  /*0450*/  IMAD R23, R29, R31, RZ ;  /* 0x0000001f1d177224 */ /* 0x010fc600078e02ff */
[----:B------:R-:W-:Y:S01]  /*0460*/  LEA.HI.X R37, R18, UR5, R19, 0x3, P1 ;  /* 0x0000000512257c11 */ /* 0x000fe200088f1c13 */
[----:B------:R-:W2:Y:S04]  /*0470*/  LDG.E.64 R24, desc[UR6][R24.64] ;  /* 0x0000000618187981 */ /* 0x000ea8000c1e1b00 */
[----:B------:R-:W3:Y:S01]  /*0480*/  LDG.E.64 R18, desc[UR6][R16.64+-0x8] ;  /* 0xfffff80610127981 */ /* 0x000ee2000c1e1b00 */
[C---:B------:R-:W-:Y:S02]  /*0490*/  IMAD R27, R28.reuse, UR8, R23 ;  /* 0x000000081c1b7c24 */ /* 0x040fe4000f8e0217 */
[----:B------:R-:W-:Y:S01]  /*04a0*/  IMAD.WIDE.U32 R28, R28, R31, R12 ;  /* 0x0000001f1c1c7225 */ /* 0x000fe200078e000c */
[----:B------:R-:W4:Y:S03]  /*04b0*/  LDG.E.64 R22, desc[UR6][R36.64] ;  /* 0x0000000624167981 */ /* 0x000f26000c1e1b00 */
[----:B------:R-:W-:Y:S01]  /*04c0*/  IMAD.IADD R27, R29, 0x1, R27 ;  /* 0x000000011d1b7824 */ /* 0x000fe200078e021b */
[----:B------:R-:W-:-:S04]  /*04d0*/  LEA R26, P1, R28, UR4, 0x3 ;  /* 0x000000041c1a7c11 */ /* 0x000fc8000f8218ff */
[----:B------:R-:W-:Y:S02]  /*04e0*/  LEA.HI.X R27, R28, UR5, R27, 0x3, P1 ;  /* 0x000000051c1b7c11 */ /* 0x000fe400088f1c1b */
[----:B------:R-:W4:Y:S04]  /*04f0*/  LDG.E.64 R28, desc[UR6][R16.64] ;  /* 0x00000006101c7981 */ /* 0x000f28000c1e1b00 */
[----:B------:R-:W4:Y:S01]  /*0500*/  LDG.E.64 R26, desc[UR6][R26.64] ;  /* 0x000000061a1a7981 */ /* 0x000f22000c1e1b00 */
[----:B--2--5:R-:W-:Y:S01]  /*0510*/  DMUL R24, R24, R20 ;  /* 0x0000001418187228 */ /* 0x024fe20000000000 */
[----:B---3--:R-:W-:-:S04]  /*0520*/  IMAD R19, R19, R31, RZ ;  /* 0x0000001f13137224 */ /* 0x008fc800078e02ff */
[----:B------:R-:W-:-:S03]  /*0530*/  IMAD R21, R18, UR8, R19 ;  /* 0x0000000812157c24 */ /* 0x000fc6000f8e0213 */
[----:B----4-:R-:W-:Y:S01]  /*0540*/  DMUL R22, R24, R22 ;  /* 0x0000001618167228 */ /* 0x010fe20000000000 */
[----:B------:R-:W-:Y:S01]  /*0550*/  IMAD.WIDE.U32 R18, R18, R31, R12 ;  /* 0x0000001f12127225 */ /* 0x000fe200078e000c */
[----:B------:R-:W2:Y:S03]  /*0560*/  LDG.E.64 R24, desc[UR6][R16.64+0x10] ;  /* 0x0000100610187981 */ /* 0x000ea6000c1e1b00 */
[----:B------:R-:W-:Y:S01]  /*0570*/  IMAD.IADD R19, R19, 0x1, R21 ;  /* 0x0000000113137824 */ /* 0x000fe200078e0215 */
[----:B------:R-:W-:-:S04]  /*0580*/  LEA R20, P1, R18, UR4, 0x3 ;  /* 0x0000000412147c11 */ /* 0x000fc8000f8218ff */
[----:B------:R-:W-:Y:S01]  /*0590*/  LEA.HI.X R21, R18, UR5, R19, 0x3, P1 ;  /* 0x0000000512157c11 */ /* 0x000fe200088f1c13 */
[----:B------:R-:W-:-:S04]  /*05a0*/  IMAD R19, R29, R31, RZ ;  /* 0x0000001f1d137224 */ /* 0x000fc800078e02ff */
[C---:B------:R-:W-:Y:S01]  /*05b0*/  IMAD R19, R28.reuse, UR8, R19 ;  /* 0x000000081c137c24 */ /* 0x040fe2000f8e0213 */
[----:B------:R-:W3:Y:S01]  /*05c0*/  LDG.E.64 R20, desc[UR6][R20.64] ;  /* 0x0000000614147981 */ /* 0x000ee2000c1e1b00 */
[----:B------:R-:W-:-:S04]  /*05d0*/  IMAD.WIDE.U32 R28, R28, R31, R12 ;  /* 0x0000001f1c1c7225 */ /* 0x000fc800078e000c */
[----:B------:R-:W-:Y:S01]  /*05e0*/  IMAD.IADD R19, R29, 0x1, R19 ;  /* 0x000000011d137824 */ /* 0x000fe200078e0213 */
[----:B------:R-:W-:-:S04]  /*05f0*/  LEA R18, P1, R28, UR4, 0x3 ;  /* 0x000000041c127c11 */ /* 0x000fc8000f8218ff */
[----:B------:R-:W-:Y:S02]  /*0600*/  LEA.HI.X R19, R28, UR5, R19, 0x3, P1 ;  /* 0x000000051c137c11 */ /* 0x000fe400088f1c13 */
[----:B------:R-:W4:Y:S04]  /*0610*/  LDG.E.64 R28, desc[UR6][R16.64+0x8] ;  /* 0x00000806101c7981 */ /* 0x000f28000c1e1b00 */
[----:B------:R-:W4:Y:S01]  /*0620*/  LDG.E.64 R18, desc[UR6][R18.64] ;  /* 0x0000000612127981 */ /* 0x000f22000c1e1b00 */
[----:B------:R-:W-:-:S03]  /*0630*/  DMUL R26, R22, R26 ;  /* 0x0000001a161a7228 */ /* 0x000fc60000000000 */
[----:B------:R-:W4:Y:S05]  /*0640*/  LDG.E.64 R22, desc[UR6][R16.64+0x18] ;  /* 0x0000180610167981 */ /* 0x000f2a000c1e1b00 */
[----:B---3--:R-:W-:Y:S01]  /*0650*/  DMUL R26, R26, R20 ;  /* 0x000000141a1a7228 */ /* 0x008fe20000000000 */
[-C--:B--2---:R-:W-:Y:S02]  /*0660*/  IMAD R21, R25, R31.reuse, RZ ;  /* 0x0000001f19157224 */ /* 0x084fe400078e02ff */
[----:B----4-:R-:W-:-:S04]  /*0670*/  IMAD R29, R29, R31, RZ ;  /* 0x0000001f1d1d7224 */ /* 0x010fc800078e02ff */
[C---:B------:R-:W-:Y:S02]  /*0680*/  IMAD R35, R28.reuse, UR8, R29 ;  /* 0x000000081c237c24 */ /* 0x040fe4000f8e021d */
[----:B------:R-:W-:Y:S01]  /*0690*/  IMAD.WIDE.U32 R28, R28, R31, R12 ;  /* 0x0000001f1c1c7225 */ /* 0x000fe200078e000c */
[----:B------:R-:W-:-:S03]  /*06a0*/  DMUL R26, R26, R18 ;  /* 0x000000121a1a7228 */ /* 0x000fc60000000000 */
[----:B------:R-:W-:Y:S01]  /*06b0*/  IMAD R21, R24, UR8, R21 ;  /* 0x0000000818157c24 */ /* 0x000fe2000f8e0215 */
[----:B------:R-:W-:Y:S01]  /*06c0*/  LEA R18, P1, R28, UR4, 0x3 ;  /* 0x000000041c127c11 */ /* 0x000fe2000f8218ff */
[----:B------:R-:W-:Y:S02]  /*06d0*/  IMAD.IADD R19, R29, 0x1, R35 ;  /* 0x000000011d137824 */ /* 0x000fe400078e0223 */
[----:B------:R-:W-:-:S03]  /*06e0*/  IMAD.WIDE.U32 R24, R24, R31, R12 ;  /* 0x0000001f18187225 */ /* 0x000fc600078e000c */
[----:B------:R-:W-:Y:S01]  /*06f0*/  LEA.HI.X R19, R28, UR5, R19, 0x3, P1 ;  /* 0x000000051c137c11 */ /* 0x000fe200088f1c13 */
[----:B------:R-:W-:Y:S01]  /*0700*/  IMAD.IADD R21, R25, 0x1, R21 ;  /* 0x0000000119157824 */ /* 0x000fe200078e0215 */
[----:B------:R-:W-:-:S04]  /*0710*/  LEA R28, P1, R24, UR4, 0x3 ;  /* 0x00000004181c7c11 */ /* 0x000fc8000f8218ff */
[----:B------:R-:W-:Y:S01]  /*0720*/  LEA.HI.X R29, R24, UR5, R21, 0x3, P1 ;  /* 0x00000005181d7c11 */ /* 0x000fe200088f1c15 */
[-C--:B------:R-:W-:Y:S01]  /*0730*/  IMAD R21, R23, R31.reuse, RZ ;  /* 0x0000001f17157224 */ /* 0x080fe200078e02ff */
[----:B------:R-:W2:Y:S03]  /*0740*/  LDG.E.64 R18, desc[UR6][R18.64] ;  /* 0x0000000612127981 */ /* 0x000ea6000c1e1b00 */
[C---:B------:R-:W-:Y:S01]  /*0750*/  IMAD R21, R22.reuse, UR8, R21 ;  /* 0x0000000816157c24 */ /* 0x040fe2000f8e0215 */
[----:B------:R-:W3:Y:S01]  /*0760*/  LDG.E.64 R28, desc[UR6][R28.64] ;  /* 0x000000061c1c7981 */ /* 0x000ee2000c1e1b00 */
[----:B------:R-:W-:-:S04]  /*0770*/  IMAD.WIDE.U32 R22, R22, R31, R12 ;  /* 0x0000001f16167225 */ /* 0x000fc800078e000c */
[----:B------:R-:W-:Y:S01]  /*0780*/  IMAD.IADD R21, R23, 0x1, R21 ;  /* 0x0000000117157824 */ /* 0x000fe200078e0215 */
[----:B------:R-:W-:-:S04]  /*0790*/  LEA R24, P1, R22, UR4, 0x3 ;  /* 0x0000000416187c11 */ /* 0x000fc8000f8218ff */
[----:B------:R-:W-:-:S06]  /*07a0*/  LEA.HI.X R25, R22, UR5, R21, 0x3, P1 ;  /* 0x0000000516197c11 */ /* 0x000fcc00088f1c15 */
[----:B------:R-:W4:Y:S01]  /*07b0*/  LDG.E.64 R24, desc[UR6][R24.64] ;  /* 0x0000000618187981 */ /* 0x000f22000c1e1b00 */
[----:B------:R-:W-:-:S04]  /*07c0*/  IADD3 R34, P1, PT, R34, -0x8, RZ ;  /* 0xfffffff822227810 */ /* 0x000fc80007f3e0ff */
[----:B------:R-:W-:Y:S02]  /*07d0*/  IADD3.X R32, PT, PT, R32, -0x1, RZ, P1, !PT ;  /* 0xffffffff20207810 */ /* 0x000fe40000ffe4ff */
[----:B------:R-:W-:-:S04]  /*07e0*/  ISETP.NE.U32.AND P1, PT, R34, RZ, PT ;  /* 0x000000ff2200720c */ /* 0x000fc80003f25070 */
[----:B------:R-:W-:Y:S02]  /*07f0*/  ISETP.NE.AND.EX P1, PT, R32, RZ, PT, P1 ;  /* 0x000000ff2000720c */ /* 0x000fe40003f25310 */
[----:B------:R-:W-:-:S05]  /*0800*/  IADD3 R16, P2, PT, R16, 0x40, RZ ;  /* 0x0000004010107810 */ /* 0x000fca0007f5e0ff */
[----:B------:R-:W-:Y:S01]  /*0810*/  IMAD.X R17, RZ, RZ, R17, P2 ;  /* 0x000000ffff117224 */ /* 0x000fe200010e0611 */
[----:B--2---:R-:W-:-:S08]  /*0820*/  DMUL R26, R26, R18 ;  /* 0x000000121a1a7228 */ /* 0x004fd00000000000 */
[----:B---3--:R-:W-:-:S08]  /*0830*/  DMUL R26, R26, R28 ;  /* 0x0000001c1a1a7228 */ /* 0x008fd00000000000 */
[----:B----4-:R-:W-:Y:S01]  /*0840*/  DMUL R20, R26, R24 ;  /* 0x000000181a147228 */ /* 0x010fe20000000000 */
[----:B------:R-:W-:Y:S10]  /*0850*/  @P1 BRA `(.L_x_2) ;  /* 0xfffffff800b81947 */ /* 0x000ff4000383ffff */
.L_x_1:
[----:B------:R-:W-:-:S04]  /*0860*/  LOP3.LUT R16, R14, 0x7, RZ, 0xc0, !PT ;  /* 0x000000070e107812 */ /* 0x000fc800078ec0ff */
[----:B------:R-:W-:-:S04]  /*0870*/  ISETP.NE.U32.AND P1, PT, R16, RZ, PT ;  /* 0x000000ff1000720c */ /* 0x000fc80003f25070 */
[----:B------:R-:W-:-:S13]  /*0880*/  ISETP.NE.AND.EX P1, PT, RZ, RZ, PT, P1 ;  /* 0x000000ffff00720c */ /* 0x000fda0003f25310 */
[----:B------:R-:W-:Y:S05]  /*0890*/  @!P1 BRA `(.L_x_0) ;  /* 0x00000004008c9947 */ /* 0x000fea0003800000 */
[----:B------:R-:W-:-:S04]  /*08a0*/  ISETP.GE.U32.AND P1, PT, R16, 0x4, PT ;  /* 0x000000041000780c */ /* 0x000fc80003f26070 */
[----:B------:R-:W-:-:S13]  /*08b0*/  ISETP.GE.U32.AND.EX P1, PT, RZ, RZ, PT, P1 ;  /* 0x000000ffff00720c */ /* 0x000fda0003f26110 */
[----:B------:R-:W-:Y:S05]  /*08c0*/  @!P1 BRA `(.L_x_3) ;  /* 0x0000000000b09947 */ /* 0x000fea0003800000 */
[----:B------:R-:W0:Y:S01]  /*08d0*/  LDC.64 R34, c[0x0][0x3b0] ;  /* 0x0000ec00ff227b82 */ /* 0x000e220000000a00 */
[----:B------:R-:W-:Y:S01]  /*08e0*/  IADD3 R16, P1, PT, R8, R33, RZ ;  /* 0x0000002108107210 */ /* 0x000fe20007f3e0ff */
[----:B------:R-:W1:Y:S04]  /*08f0*/  LDCU.64 UR4, c[0x0][0x388] ;  /* 0x00007100ff0477ac */ /* 0x000e680008000a00 */
[----:B------:R-:W-:Y:S01]  /*0900*/  IMAD.X R17, R9, 0x1, R30, P1 ;  /* 0x0000000109117824 */ /* 0x000fe200008e061e */
[----:B0-----:R-:W-:-:S04]  /*0910*/  LEA R34, P1, R16, R34, 0x3 ;  /* 0x0000002210227211 */ /* 0x001fc800078218ff */
[----:B------:R-:W-:-:S05]  /*0920*/  LEA.HI.X R35, R16, R35, R17, 0x3, P1 ;  /* 0x0000002310237211 */ /* 0x000fca00008f1c11 */
[----:B------:R-:W2:Y:S04]  /*0930*/  LDG.E.64 R26, desc[UR6][R34.64] ;  /* 0x00000006221a7981 */ /* 0x000ea8000c1e1b00 */
[----:B------:R-:W3:Y:S04]  /*0940*/  LDG.E.64 R16, desc[UR6][R34.64+0x8] ;  /* 0x0000080622107981 */ /* 0x000ee8000c1e1b00 */
[----:B------:R-:W4:Y:S04]  /*0950*/  LDG.E.64 R18, desc[UR6][R34.64+0x10] ;  /* 0x0000100622127981 */ /* 0x000f28000c1e1b00 */
[----:B------:R0:W4:Y:S01]  /*0960*/  LDG.E.64 R22, desc[UR6][R34.64+0x18] ;  /* 0x0000180622167981 */ /* 0x000122000c1e1b00 */
[----:B--2---:R-:W-:-:S02]  /*0970*/  IMAD R27, R27, R31, RZ ;  /* 0x0000001f1b1b7224 */ /* 0x004fc400078e02ff */
[----:B------:R-:W-:-:S04]  /*0980*/  IMAD.WIDE.U32 R24, R26, R31, R12 ;  /* 0x0000001f1a187225 */ /* 0x000fc800078e000c */
[----:B------:R-:W-:Y:S01]  /*0990*/  IMAD R27, R26, UR8, R27 ;  /* 0x000000081a1b7c24 */ /* 0x000fe2000f8e021b */
[----:B-1----:R-:W-:Y:S01]  /*09a0*/  LEA R26, P1, R24, UR4, 0x3 ;  /* 0x00000004181a7c11 */ /* 0x002fe2000f8218ff */
[-C--:B---3--:R-:W-:Y:S02]  /*09b0*/  IMAD R29, R17, R31.reuse, RZ ;  /* 0x0000001f111d7224 */ /* 0x088fe400078e02ff */
[----:B------:R-:W-:Y:S02]  /*09c0*/  IMAD.IADD R25, R25, 0x1, R27 ;  /* 0x0000000119197824 */ /* 0x000fe400078e021b */
[C---:B------:R-:W-:Y:S02]  /*09d0*/  IMAD R29, R16.reuse, UR8, R29 ;  /* 0x00000008101d7c24 */ /* 0x040fe4000f8e021d */
[----:B------:R-:W-:Y:S01]  /*09e0*/  IMAD.WIDE.U32 R16, R16, R31, R12 ;  /* 0x0000001f10107225 */ /* 0x000fe200078e000c */
[----:B------:R-:W-:-:S03]  /*09f0*/  LEA.HI.X R27, R24, UR5, R25, 0x3, P1 ;  /* 0x00000005181b7c11 */ /* 0x000fc600088f1c19 */
[-C--:B----4-:R-:W-:Y:S01]  /*0a00*/  IMAD R19, R19, R31.reuse, RZ ;  /* 0x0000001f13137224 */ /* 0x090fe200078e02ff */
[----:B------:R-:W-:Y:S01]  /*0a10*/  LEA R24, P1, R16, UR4, 0x3 ;  /* 0x0000000410187c11 */ /* 0x000fe2000f8218ff */
[----:B------:R-:W-:Y:S01]  /*0a20*/  IMAD.IADD R29, R17, 0x1, R29 ;  /* 0x00000001111d7824 */ /* 0x000fe200078e021d */
[----:B------:R-:W2:Y:S01]  /*0a30*/  LDG.E.64 R26, desc[UR6][R26.64] ;  /* 0x000000061a1a7981 */ /* 0x000ea2000c1e1b00 */
[----:B0-----:R-:W-:Y:S02]  /*0a40*/  IMAD R35, R18, UR8, R19 ;  /* 0x0000000812237c24 */ /* 0x001fe4000f8e0213 */
[-C--:B------:R-:W-:Y:S01]  /*0a50*/  IMAD R17, R23, R31.reuse, RZ ;  /* 0x0000001f17117224 */ /* 0x080fe200078e02ff */
[----:B------:R-:W-:Y:S01]  /*0a60*/  LEA.HI.X R25, R16, UR5, R29, 0x3, P1 ;  /* 0x0000000510197c11 */ /* 0x000fe200088f1c1d */
[----:B------:R-:W-:-:S04]  /*0a70*/  IMAD.WIDE.U32 R18, R18, R31, R12 ;  /* 0x0000001f12127225 */ /* 0x000fc800078e000c */
[C---:B------:R-:W-:Y:S01]  /*0a80*/  IMAD R29, R22.reuse, UR8, R17 ;  /* 0x00000008161d7c24 */ /* 0x040fe2000f8e0211 */
[----:B------:R-:W3:Y:S01]  /*0a90*/  LDG.E.64 R24, desc[UR6][R24.64] ;  /* 0x0000000618187981 */ /* 0x000ee2000c1e1b00 */
[----:B------:R-:W-:Y:S01]  /*0aa0*/  IMAD.WIDE.U32 R16, R22, R31, R12 ;  /* 0x0000001f16107225 */ /* 0x000fe200078e000c */
[----:B------:R-:W-:-:S03]  /*0ab0*/  LEA R22, P1, R18, UR4, 0x3 ;  /* 0x0000000412167c11 */ /* 0x000fc6000f8218ff */
[----:B------:R-:W-:Y:S02]  /*0ac0*/  IMAD.IADD R35, R19, 0x1, R35 ;  /* 0x0000000113237824 */ /* 0x000fe400078e0223 */
[----:B------:R-:W-:-:S03]  /*0ad0*/  IMAD.IADD R29, R17, 0x1, R29 ;  /* 0x00000001111d7824 */ /* 0x000fc600078e021d */
[----:B------:R-:W-:Y:S02]  /*0ae0*/  LEA.HI.X R23, R18, UR5, R35, 0x3, P1 ;  /* 0x0000000512177c11 */ /* 0x000fe400088f1c23 */
[----:B------:R-:W-:-:S04]  /*0af0*/  LEA R18, P1, R16, UR4, 0x3 ;  /* 0x0000000410127c11 */ /* 0x000fc8000f8218ff */
[----:B------:R-:W4:Y:S01]  /*0b00*/  LDG.E.64 R22, desc[UR6][R22.64] ;  /* 0x0000000616167981 */ /* 0x000f22000c1e1b00 */
[----:B------:R-:W-:-:S06]  /*0b10*/  LEA.HI.X R19, R16, UR5, R29, 0x3, P1 ;  /* 0x0000000510137c11 */ /* 0x000fcc00088f1c1d */
[----:B------:R-:W4:Y:S01]  /*0b20*/  LDG.E.64 R18, desc[UR6][R18.64] ;  /* 0x0000000612127981 */ /* 0x000f22000c1e1b00 */
[----:B------:R-:W-:-:S05]  /*0b30*/  IADD3 R33, P1, PT, R33, 0x4, RZ ;  /* 0x0000000421217810 */ /* 0x000fca0007f3e0ff */
[----:B------:R-:W-:Y:S01]  /*0b40*/  IMAD.X R30, RZ, RZ, R30, P1 ;  /* 0x000000ffff1e7224 */ /* 0x000fe200008e061e */
[----:B--2--5:R-:W-:-:S08]  /*0b50*/  DMUL R26, R20, R26 ;  /* 0x0000001a141a7228 */ /* 0x024fd00000000000 */
[----:B---3--:R-:W-:-:S08]  /*0b60*/  DMUL R26, R26, R24 ;  /* 0x000000181a1a7228 */ /* 0x008fd00000000000 */
[----:B----4-:R-:W-:-:S08]  /*0b70*/  DMUL R26, R26, R22 ;  /* 0x000000161a1a7228 */ /* 0x010fd00000000000 */
[----:B------:R-:W-:-:S11]  /*0b80*/  DMUL R20, R26, R18 ;  /* 0x000000121a147228 */ /* 0x000fd60000000000 */
.L_x_3:
[----:B------:R-:W-:-:S04]  /*0b90*/  LOP3.LUT R16, R14, 0x3, RZ, 0xc0, !PT ;  /* 0x000000030e107812 */ /* 0x000fc800078ec0ff */
[----:B------:R-:W-:-:S04]  /*0ba0*/  ISETP.NE.U32.AND P1, PT, R16, RZ, PT ;  /* 0x000000ff1000720c */ /* 0x000fc80003f25070 */
[----:B------:R-:W-:-:S13]  /*0bb0*/  ISETP.NE.AND.EX P1, PT, RZ, RZ, PT, P1 ;  /* 0x000000ffff00720c */ /* 0x000fda0003f25310 */
[----:B------:R-:W-:Y:S05]  /*0bc0*/  @!P1 BRA `(.L_x_0) ;  /* 0x0000000000c09947 */ /* 0x000fea0003800000 */
[----:B------:R-:W-:Y:S02]  /*0bd0*/  ISETP.NE.U32.AND P2, PT, R16, 0x1, PT ;  /* 0x000000011000780c */ /* 0x000fe40003f45070 */
[----:B------:R-:W-:Y:S02]  /*0be0*/  LOP3.LUT R14, R14, 0x1, RZ, 0xc0, !PT ;  /* 0x000000010e0e7812 */ /* 0x000fe400078ec0ff */
[----:B------:R-:W-:Y:S02]  /*0bf0*/  ISETP.NE.AND.EX P2, PT, RZ, RZ, PT, P2 ;  /* 0x000000ffff00720c */ /* 0x000fe40003f45320 */
[----:B------:R-:W-:-:S04]  /*0c00*/  ISETP.NE.U32.AND P1, PT, R14, 0x1, PT ;  /* 0x000000010e00780c */ /* 0x000fc80003f25070 */
[----:B------:R-:W-:-:S07]  /*0c10*/  ISETP.NE.U32.AND.EX P1, PT, RZ, RZ, PT, P1 ;  /* 0x000000ffff00720c */ /* 0x000fce0003f25110 */
[----:B------:R-:W-:Y:S06]  /*0c20*/  @!P2 BRA `(.L_x_4) ;  /* 0x000000000068a947 */ /* 0x000fec0003800000 */
[----:B------:R-:W0:Y:S01]  /*0c30*/  LDC.64 R24, c[0x0][0x3b0] ;  /* 0x0000ec00ff187b82 */ /* 0x000e220000000a00 */
[----:B------:R-:W-:Y:S01]  /*0c40*/  IADD3 R14, P2, PT, R8, R33, RZ ;  /* 0x00000021080e7210 */ /* 0x000fe20007f5e0ff */
[----:B------:R-:W1:Y:S04]  /*0c50*/  LDCU.64 UR4, c[0x0][0x388] ;  /* 0x00007100ff0477ac */ /* 0x000e680008000a00 */
[----:B------:R-:W-:Y:S01]  /*0c60*/  IMAD.X R15, R9, 0x1, R30, P2 ;  /* 0x00000001090f7824 */ /* 0x000fe200010e061e */
[----:B0-----:R-:W-:-:S04]  /*0c70*/  LEA R24, P2, R14, R24, 0x3 ;  /* 0x000000180e187211 */ /* 0x001fc800078418ff */
[----:B------:R-:W-:-:S05]  /*0c80*/  LEA.HI.X R25, R14, R25, R15, 0x3, P2 ;  /* 0x000000190e197211 */ /* 0x000fca00010f1c0f */
[----:B------:R-:W2:Y:S04]  /*0c90*/  LDG.E.64 R16, desc[UR6][R24.64] ;  /* 0x0000000618107981 */ /* 0x000ea8000c1e1b00 */
[----:B------:R-:W3:Y:S01]  /*0ca0*/  LDG.E.64 R14, desc[UR6][R24.64+0x8] ;  /* 0x00000806180e7981 */ /* 0x000ee2000c1e1b00 */
[-C--:B--2---:R-:W-:Y:S02]  /*0cb0*/  IMAD R17, R17, R31.reuse, RZ ;  /* 0x0000001f11117224 */ /* 0x084fe400078e02ff */
[----:B------:R-:W-:-:S04]  /*0cc0*/  IMAD.WIDE.U32 R22, R16, R31, R12 ;  /* 0x0000001f10167225 */ /* 0x000fc800078e000c */
[----:B------:R-:W-:Y:S01]  /*0cd0*/  IMAD R17, R16, UR8, R17 ;  /* 0x0000000810117c24 */ /* 0x000fe2000f8e0211 */
[----:B-1----:R-:W-:Y:S01]  /*0ce0*/  LEA R16, P2, R22, UR4, 0x3 ;  /* 0x0000000416107c11 */ /* 0x002fe2000f8418ff */
[-C--:B---3--:R-:W-:Y:S02]  /*0cf0*/  IMAD R15, R15, R31.reuse, RZ ;  /* 0x0000001f0f0f7224 */ /* 0x088fe400078e02ff */
[----:B------:R-:W-:Y:S02]  /*0d00*/  IMAD.IADD R17, R23, 0x1, R17 ;  /* 0x0000000117117824 */ /* 0x000fe400078e0211 */
[----:B------:R-:W-:-:S03]  /*0d10*/  IMAD.WIDE.U32 R18, R14, R31, R12 ;  /* 0x0000001f0e127225 */ /* 0x000fc600078e000c */
[----:B------:R-:W-:Y:S01]  /*0d20*/  LEA.HI.X R17, R22, UR5, R17, 0x3, P2 ;  /* 0x0000000516117c11 */ /* 0x000fe200090f1c11 */
[----:B------:R-:W-:Y:S01]  /*0d30*/  IMAD R15, R14, UR8, R15 ;  /* 0x000000080e0f7c24 */ /* 0x000fe2000f8e020f */
[----:B------:R-:W-:-:S03]  /*0d40*/  LEA R14, P2, R18, UR4, 0x3 ;  /* 0x00000004120e7c11 */ /* 0x000fc6000f8418ff */
[----:B------:R-:W-:Y:S01]  /*0d50*/  IMAD.IADD R15, R19, 0x1, R15 ;  /* 0x00000001130f7824 */ /* 0x000fe200078e020f */
[----:B------:R-:W2:Y:S04]  /*0d60*/  LDG.E.64 R16, desc[UR6][R16.64] ;  /* 0x0000000610107981 */ /* 0x000ea8000c1e1b00 */
[----:B------:R-:W-:-:S06]  /*0d70*/  LEA.HI.X R15, R18, UR5, R15, 0x3, P2 ;  /* 0x00000005120f7c11 */ /* 0x000fcc00090f1c0f */
[----:B------:R-:W3:Y:S01]  /*0d80*/  LDG.E.64 R14, desc[UR6][R14.64] ;  /* 0x000000060e0e7981 */ /* 0x000ee2000c1e1b00 */
[----:B------:R-:W-:-:S05]  /*0d90*/  IADD3 R33, P2, PT, R33, 0x2, RZ ;  /* 0x0000000221217810 */ /* 0x000fca0007f5e0ff */
[----:B------:R-:W-:Y:S01]  /*0da0*/  IMAD.X R30, RZ, RZ, R30, P2 ;  /* 0x000000ffff1e7224 */ /* 0x000fe200010e061e */
[----:B--2--5:R-:W-:-:S08]  /*0db0*/  DMUL R20, R20, R16 ;  /* 0x0000001014147228 */ /* 0x024fd00000000000 */
[----:B---3--:R-:W-:-:S11]  /*0dc0*/  DMUL R20, R20, R14 ;  /* 0x0000000e14147228 */ /* 0x008fd60000000000 */
.L_x_4:
[----:B------:R-:W-:Y:S05]  /*0dd0*/  @P1 BRA `(.L_x_0) ;  /* 0x00000000003c1947 */ /* 0x000fea0003800000 */
[----:B------:R-:W0:Y:S01]  /*0de0*/  LDC.64 R14, c[0x0][0x3b0] ;  /* 0x0000ec00ff0e7b82 */ /* 0x000e220000000a00 */
[----:B------:R-:W-:Y:S01]  /*0df0*/  IADD3 R33, P1, PT, R8, R33, RZ ;  /* 0x0000002108217210 */ /* 0x000fe20007f3e0ff */
[----:B------:R-:W1:Y:S04]  /*0e00*/  LDCU.64 UR4, c[0x0][0x388] ;  /* 0x00007100ff0477ac */ /* 0x000e680008000a00 */
[----:B------:R-:W-:Y:S01]  /*0e10*/  IMAD.X R30, R9, 0x1, R30, P1 ;  /* 0x00000001091e7824 */ /* 0x000fe200008e061e */
[----:B0-----:R-:W-:-:S04]  /*0e20*/  LEA R16, P1, R33, R14, 0x3 ;  /* 0x0000000e21107211 */ /* 0x001fc800078218ff */
[----:B------:R-:W-:-:S06]  /*0e30*/  LEA.HI.X R17, R33, R15, R30, 0x3, P1 ;  /* 0x0000000f21117211 */ /* 0x000fcc00008f1c1e */
[----:B------:R-:W2:Y:S02]  /*0e40*/  LDG.E.64 R16, desc[UR6][R16.64] ;  /* 0x0000000610107981 */ /* 0x000ea4000c1e1b00 */
[-C--:B--2---:R-:W-:Y:S02]  /*0e50*/  IMAD R19, R17, R31.reuse, RZ ;  /* 0x0000001f11137224 */ /* 0x084fe400078e02ff */
[----:B------:R-:W-:-:S04]  /*0e60*/  IMAD.WIDE.U32 R14, R16, R31, R12 ;  /* 0x0000001f100e7225 */ /* 0x000fc800078e000c */
[----:B------:R-:W-:Y:S01]  /*0e70*/  IMAD R19, R16, UR8, R19 ;  /* 0x0000000810137c24 */ /* 0x000fe2000f8e0213 */
[----:B-1----:R-:W-:-:S03]  /*0e80*/  LEA R18, P1, R14, UR4, 0x3 ;  /* 0x000000040e127c11 */ /* 0x002fc6000f8218ff */
[----:B------:R-:W-:-:S05]  /*0e90*/  IMAD.IADD R15, R15, 0x1, R19 ;  /* 0x000000010f0f7824 */ /* 0x000fca00078e0213 */
[----:B------:R-:W-:-:S05]  /*0ea0*/  LEA.HI.X R19, R14, UR5, R15, 0x3, P1 ;  /* 0x000000050e137c11 */ /* 0x000fca00088f1c0f */
[----:B------:R-:W2:Y:S02]  /*0eb0*/  LDG.E.64 R14, desc[UR6][R18.64] ;  /* 0x00000006120e7981 */ /* 0x000ea4000c1e1b00 */
[----:B--2--5:R-:W-:-:S11]  /*0ec0*/  DMUL R20, R20, R14 ;  /* 0x0000000e14147228 */ /* 0x024fd60000000000 */
.L_x_0:
[----:B------:R-:W-:Y:S01]  /*0ed0*/  CS2R R16, SRZ ;  /* 0x0000000000107805 */ /* 0x000fe2000001ff00 */
[----:B------:R-:W-:Y:S06]  /*0ee0*/  @!P0 BRA `(.L_x_5) ;  /* 0x00000000006c8947 */ /* 0x000fec0003800000 */
[----:B------:R-:W0:Y:S01]  /*0ef0*/  LDC.64 R14, c[0x0][0x3b0] ;  /* 0x0000ec00ff0e7b82 */ /* 0x000e220000000a00 */
[----:B------:R-:W1:Y:S01]  /*0f00*/  LDCU.64 UR10, c[0x0][0x390] ;  /* 0x00007200ff0a77ac */ /* 0x000e620008000a00 */
[----:B------:R-:W-:Y:S01]  /*0f10*/  UMOV UR4, URZ ;  /* 0x000000ff00047c82 */ /* 0x000fe20008000000 */
[----:B------:R-:W-:-:S05]  /*0f20*/  UMOV UR5, URZ ;  /* 0x000000ff00057c82 */ /* 0x000fca0008000000 */
.L_x_6:
[----:B------:R-:W-:-:S04]  /*0f30*/  IADD3 R16, P0, PT, R8, UR4, RZ ;  /* 0x0000000408107c10 */ /* 0x000fc8000ff1e0ff */
[----:B------:R-:W-:Y:S02]  /*0f40*/  IADD3.X R17, PT, PT, R9, UR5, RZ, P0, !PT ;  /* 0x0000000509117c10 */ /* 0x000fe400087fe4ff */
[----:B0-----:R-:W-:-:S04]  /*0f50*/  LEA R24, P0, R16, R14, 0x3 ;  /* 0x0000000e10187211 */ /* 0x001fc800078018ff */
[----:B------:R-:W-:-:S05]  /*0f60*/  LEA.HI.X R25, R16, R15, R17, 0x3, P0 ;  /* 0x0000000f10197211 */ /* 0x000fca00000f1c11 */
[----:B------:R-:W2:Y:S02]  /*0f70*/  LDG.E.64 R16, desc[UR6][R24.64] ;  /* 0x0000000618107981 */ /* 0x000ea4000c1e1b00 */
[-C--:B--2---:R-:W-:Y:S02]  /*0f80*/  IMAD R17, R17, R31.reuse, RZ ;  /* 0x0000001f11117224 */ /* 0x084fe400078e02ff */
[----:B------:R-:W-:-:S04]  /*0f90*/  IMAD.WIDE.U32 R18, R16, R31, R12 ;  /* 0x0000001f10127225 */ /* 0x000fc800078e000c */
[----:B------:R-:W-:Y:S01]  /*0fa0*/  IMAD R17, R16, UR8, R17 ;  /* 0x0000000810117c24 */ /* 0x000fe2000f8e0211 */
[----:B-1----:R-:W-:-:S03]  /*0fb0*/  LEA R16, P0, R18, UR10, 0x3 ;  /* 0x0000000a12107c11 */ /* 0x002fc6000f8018ff */
[----:B------:R-:W-:-:S05]  /*0fc0*/  IMAD.IADD R17, R19, 0x1, R17 ;  /* 0x0000000113117824 */ /* 0x000fca00078e0211 */
[----:B------:R-:W-:-:S05]  /*0fd0*/  LEA.HI.X R17, R18, UR11, R17, 0x3, P0 ;  /* 0x0000000b12117c11 */ /* 0x000fca00080f1c11 */
[----:B------:R-:W2:Y:S01]  /*0fe0*/  LDG.E.64 R18, desc[UR6][R16.64] ;  /* 0x0000000610127981 */ /* 0x000ea2000c1e1b00 */
[----:B------:R-:W-:Y:S01]  /*0ff0*/  UIADD3 UR4, UP0, UPT, UR4, 0x1, URZ ;  /* 0x0000000104047890 */ /* 0x000fe2000ff1e0ff */
[----:B--2--5:R-:W-:-:S07]  /*1000*/  DADD R18, R18, -R20 ;  /* 0x0000000012127229 */ /* 0x024fce0000000814 */
[----:B------:R2:W-:Y:S04]  /*1010*/  STG.E.64 desc[UR6][R16.64], R18 ;  /* 0x0000001210007986 */ /* 0x0005e8000c101b06 */
[----:B------:R-:W3:Y:S01]  /*1020*/  LDG.E.64 R22, desc[UR6][R10.64] ;  /* 0x000000060a167981 */ /* 0x000ee2000c1e1b00 */
[----:B------:R-:W-:-:S06]  /*1030*/  UIADD3.X UR5, UPT, UPT, URZ, UR5, URZ, UP0, !UPT ;  /* 0x00000005ff057290 */ /* 0x000fcc00087fe4ff */
[----:B------:R-:W-:Y:S01]  /*1040*/  IMAD.U32 R25, RZ, RZ, UR5 ;  /* 0x00000005ff197e24 */ /* 0x000fe2000f8e00ff */
[----:B---3--:R-:W-:-:S04]  /*1050*/  ISETP.LE.U32.AND P0, PT, R22, UR4, PT ;  /* 0x0000000416007c0c */ /* 0x008fc8000bf03070 */
[----:B------:R-:W-:-:S13]  /*1060*/  ISETP.GE.U32.AND.EX P0, PT, R25, R23, PT, P0 ;  /* 0x000000171900720c */ /* 0x000fda0003f06100 */
[----:B--2---:R-:W-:Y:S05]  /*1070*/  @!P0 BRA `(.L_x_6) ;  /* 0xfffffffc00ac8947 */ /* 0x004fea000383ffff */
[----:B------:R-:W-:Y:S02]  /*1080*/  IMAD.MOV.U32 R16, RZ, RZ, R22 ;  /* 0x000000ffff107224 */ /* 0x000fe400078e0016 */
[----:B------:R-:W-:-:S07]  /*1090*/  IMAD.MOV.U32 R17, RZ, RZ, R23 ;  /* 0x000000ffff117224 */ /* 0x000fce00078e0017 */
.L_x_5:
[----:B------:R-:W0:Y:S02]  /*10a0*/  LDC.64 R14, c[0x0][0x3b8] ;  /* 0x0000ee00ff0e7b82 */ /* 0x000e240000000a00 */
[----:B0-----:R-:W-:-:S04]  /*10b0*/  LEA R14, P0, R2, R14, 0x3 ;  /* 0x0000000e020e7211 */ /* 0x001fc800078018ff */
[----:B------:R-:W-:-:S05]  /*10c0*/  LEA.HI.X R15, R2, R15, R3, 0x3, P0 ;  /* 0x0000000f020f7211 */ /* 0x000fca00000f1c03 */
[----:B------:R-:W2:Y:S02]  /*10d0*/  LDG.E.64 R18, desc[UR6][R14.64] ;  /* 0x000000060e127981 */ /* 0x000ea4000c1e1b00 */
[----:B--2---:R-:W-:-:S04]  /*10e0*/  ISETP.NE.U32.AND P0, PT, R18, RZ, PT ;  /* 0x000000ff1200720c */ /* 0x004fc80003f05070 */
[----:B------:R-:W-:Y:S02]  /*10f0*/  ISETP.NE.AND.EX P0, PT, R19, RZ, PT, P0 ;  /* 0x000000ff1300720c */ /* 0x000fe40003f05300 */
[----:B------:R-:W-:-:S11]  /*1100*/  CS2R R18, SRZ ;  /* 0x0000000000127805 */ /* 0x000fd6000001ff00 */
[----:B------:R-:W-:Y:S05]  /*1110*/  @!P0 BRA `(.L_x_7) ;  /* 0x0000000000888947 */ /* 0x000fea0003800000 */
[----:B------:R-:W0:Y:S01]  /*1120*/  LDCU.64 UR10, c[0x0][0x390] ;  /* 0x00007200ff0a77ac */ /* 0x000e220008000a00 */
[----:B------:R-:W-:Y:S01]  /*1130*/  UMOV UR4, URZ ;  /* 0x000000ff00047c82 */ /* 0x000fe20008000000 */
[----:B------:R-:W-:-:S05]  /*1140*/  UMOV UR5, URZ ;  /* 0x000000ff00057c82 */ /* 0x000fca0008000000 */
.L_x_8:
[----:B------:R-:W1:Y:S01]  /*1150*/  LDC.64 R24, c[0x0][0x3c0] ;  /* 0x0000f000ff187b82 */ /* 0x000e620000000a00 */
[----:B------:R-:W-:-:S04]  /*1160*/  IADD3 R16, P0, PT, R6, UR4, RZ ;  /* 0x0000000406107c10 */ /* 0x000fc8000ff1e0ff */
[----:B------:R-:W-:Y:S02]  /*1170*/  IADD3.X R17, PT, PT, R7, UR5, RZ, P0, !PT ;  /* 0x0000000507117c10 */ /* 0x000fe400087fe4ff */
[----:B-1----:R-:W-:-:S04]  /*1180*/  LEA R24, P0, R16, R24, 0x3 ;  /* 0x0000001810187211 */ /* 0x002fc800078018ff */
[----:B------:R-:W-:Y:S02]  /*1190*/  LEA.HI.X R25, R16, R25, R17, 0x3, P0 ;  /* 0x0000001910197211 */ /* 0x000fe400000f1c11 */
[----:B------:R-:W1:Y:S03]  /*11a0*/  LDC.64 R16, c[0x0][0x3c8] ;  /* 0x0000f200ff107b82 */ /* 0x000e660000000a00 */
[----:B------:R-:W2:Y:S02]  /*11b0*/  LDG.E.64 R22, desc[UR6][R24.64] ;  /* 0x0000000618167981 */ /* 0x000ea4000c1e1b00 */
[-C--:B--2---:R-:W-:Y:S01]  /*11c0*/  IMAD R27, R23, R31.reuse, RZ ;  /* 0x0000001f171b7224 */ /* 0x084fe200078e02ff */
[----:B------:R-:W-:Y:S01]  /*11d0*/  IADD3 R23, P0, PT, R4, UR4, RZ ;  /* 0x0000000404177c10 */ /* 0x000fe2000ff1e0ff */
[----:B------:R-:W-:-:S03]  /*11e0*/  IMAD.WIDE.U32 R18, R22, R31, R12 ;  /* 0x0000001f16127225 */ /* 0x000fc600078e000c */
[----:B------:R-:W-:Y:S01]  /*11f0*/  IADD3.X R26, PT, PT, R5, UR5, RZ, P0, !PT ;  /* 0x00000005051a7c10 */ /* 0x000fe200087fe4ff */
[----:B------:R-:W-:Y:S01]  /*1200*/  IMAD R27, R22, UR8, R27 ;  /* 0x00000008161b7c24 */ /* 0x000fe2000f8e021b */
[----:B-1----:R-:W-:Y:S02]  /*1210*/  LEA R22, P0, R23, R16, 0x3 ;  /* 0x0000001017167211 */ /* 0x002fe400078018ff */
[----:B0-----:R-:W-:Y:S01]  /*1220*/  LEA R16, P1, R18, UR10, 0x3 ;  /* 0x0000000a12107c11 */ /* 0x001fe2000f8218ff */
[----:B------:R-:W-:Y:S01]  /*1230*/  IMAD.IADD R19, R19, 0x1, R27 ;  /* 0x0000000113137824 */ /* 0x000fe200078e021b */
[----:B------:R-:W-:-:S04]  /*1240*/  LEA.HI.X R23, R23, R17, R26, 0x3, P0 ;  /* 0x0000001117177211 */ /* 0x000fc800000f1c1a */
[----:B------:R-:W-:Y:S02]  /*1250*/  LEA.HI.X R17, R18, UR11, R19, 0x3, P1 ;  /* 0x0000000b12117c11 */ /* 0x000fe400088f1c13 */
[----:B------:R-:W2:Y:S04]  /*1260*/  LDG.E.64 R22, desc[UR6][R22.64] ;  /* 0x0000000616167981 */ /* 0x000ea8000c1e1b00 */
[----:B------:R-:W2:Y:S01]  /*1270*/  LDG.E.64 R18, desc[UR6][R16.64] ;  /* 0x0000000610127981 */ /* 0x000ea2000c1e1b00 */
[----:B------:R-:W-:Y:S01]  /*1280*/  UIADD3 UR4, UP0, UPT, UR4, 0x1, URZ ;  /* 0x0000000104047890 */ /* 0x000fe2000ff1e0ff */
[----:B--2--5:R-:W-:-:S07]  /*1290*/  DFMA R18, R22, R20, R18 ;  /* 0x000000141612722b */ /* 0x024fce0000000012 */
[----:B------:R1:W-:Y:S04]  /*12a0*/  STG.E.64 desc[UR6][R16.64], R18 ;  /* 0x0000001210007986 */ /* 0x0003e8000c101b06 */
[----:B------:R-:W2:Y:S01]  /*12b0*/  LDG.E.64 R24, desc[UR6][R14.64] ;  /* 0x000000060e187981 */ /* 0x000ea2000c1e1b00 */
[----:B------:R-:W-:-:S06]  /*12c0*/  UIADD3.X UR5, UPT, UPT, URZ, UR5, URZ, UP0, !UPT ;  /* 0x00000005ff057290 */ /* 0x000fcc00087fe4ff */
[----:B------:R-:W-:Y:S01]  /*12d0*/  IMAD.U32 R26, RZ, RZ, UR5 ;  /* 0x00000005ff1a7e24 */ /* 0x000fe2000f8e00ff */
[----:B--2---:R-:W-:-:S04]  /*12e0*/  ISETP.LE.U32.AND P0, PT, R24, UR4, PT ;  /* 0x0000000418007c0c */ /* 0x004fc8000bf03070 */
[----:B------:R-:W-:-:S13]  /*12f0*/  ISETP.GE.U32.AND.EX P0, PT, R26, R25, PT, P0 ;  /* 0x000000191a00720c */ /* 0x000fda0003f06100 */
[----:B-1----:R-:W-:Y:S05]  /*1300*/  @!P0 BRA `(.L_x_8) ;  /* 0xfffffffc00908947 */ /* 0x002fea000383ffff */
[----:B------:R0:W5:Y:S01]  /*1310*/  LDG.E.64 R16, desc[UR6][R10.64] ;  /* 0x000000060a107981 */ /* 0x000162000c1e1b00 */
[----:B------:R-:W-:Y:S02]  /*1320*/  IMAD.MOV.U32 R19, RZ, RZ, R24 ;  /* 0x000000ffff137224 */ /* 0x000fe400078e0018 */
[----:B------:R-:W-:-:S07]  /*1330*/  IMAD.MOV.U32 R18, RZ, RZ, R25 ;  /* 0x000000ffff127224 */ /* 0x000fce00078e0019 */
.L_x_7:
[----:B------:R-:W1:Y:S01]  /*1340*/  LDCU UR4, c[0x0][0x39c] ;  /* 0x00007380ff0477ac */ /* 0x000e620008000800 */
[----:B------:R-:W-:Y:S02]  /*1350*/  IADD3 R2, P0, PT, R2, 0x1, RZ ;  /* 0x0000000102027810 */ /* 0x000fe40007f1e0ff */
[-C--:B------:R-:W-:Y:S01]  /*1360*/  IADD3 R6, P1, PT, R6, R19.reuse, RZ ;  /* 0x0000001306067210 */ /* 0x080fe20007f3e0ff */
[----:B------:R-:W2:Y:S01]  /*1370*/  LDCU UR5, c[0x0][0x39c] ;  /* 0x00007380ff0577ac */ /* 0x000ea20008000800 */
[----:B------:R-:W-:Y:S01]  /*1380*/  IADD3 R4, P2, PT, R4, R19, RZ ;  /* 0x0000001304047210 */ /* 0x000fe20007f5e0ff */
[----:B------:R-:W-:Y:S01]  /*1390*/  IMAD.X R3, RZ, RZ, R3, P0 ;  /* 0x000000ffff037224 */ /* 0x000fe200000e0603 */
[----:B-----5:R-:W-:Y:S01]  /*13a0*/  IADD3 R8, P3, PT, R8, R16, RZ ;  /* 0x0000001008087210 */ /* 0x020fe20007f7e0ff */
[--C-:B------:R-:W-:Y:S02]  /*13b0*/  IMAD.X R7, R7, 0x1, R18.reuse, P1 ;  /* 0x0000000107077824 */ /* 0x100fe400008e0612 */
[----:B------:R-:W-:-:S02]  /*13c0*/  IMAD.X R5, R5, 0x1, R18, P2 ;  /* 0x0000000105057824 */ /* 0x000fc400010e0612 */
[----:B------:R-:W-:Y:S01]  /*13d0*/  IMAD.X R9, R9, 0x1, R17, P3 ;  /* 0x0000000109097824 */ /* 0x000fe200018e0611 */
[----:B-1----:R-:W-:Y:S01]  /*13e0*/  USHF.R.S32.HI UR4, URZ, 0x1f, UR4 ;  /* 0x0000001fff047899 */ /* 0x002fe20008011404 */
[----:B--2---:R-:W-:-:S05]  /*13f0*/  ISETP.NE.U32.AND P0, PT, R2, UR5, PT ;  /* 0x0000000502007c0c */ /* 0x004fca000bf05070 */
[----:B------:R-:W-:-:S13]  /*1400*/  ISETP.NE.AND.EX P0, PT, R3, UR4, PT, P0 ;  /* 0x0000000403007c0c */ /* 0x000fda000bf05300 */
[----:B------:R-:W-:Y:S05]  /*1410*/  @P0 BRA `(.L_x_9) ;  /* 0xffffffec00440947 */ /* 0x000fea000383ffff */
[----:B------:R-:W-:Y:S05]  /*1420*/  EXIT ;  /* 0x000000000000794d */ /* 0x000fea0003800000 */
.L_x_10:
[----:B------:R-:W-:-:S00]  /*1430*/  BRA `(.L_x_10) ;  /* 0xfffffffc00fc7947 */ /* 0x000fc0000383ffff */
[----:B------:R-:W-:-:S00]  /*1440*/  NOP ;  /* 0x0000000000007918 */ /* 0x000fc00000000000 */
        /* <DEDUP_REMOVED lines=11> */
.L_x_11:


//--------------------- .nv.shared.reserved.0     --------------------------
	.section	.nv.shared.reserved.0,"aw",@nobits
	.weak		__nv_reservedSMEM_offset_0_alias
	.size		__nv_reservedSMEM_offset_0_alias, 0, 64
	.other		__nv_reservedSMEM_offset_0_alias,@"STO_CUDA_RESERVED_SHARED STV_DEFAULT"
__nv_reservedSMEM_offset_0_alias:
	.zero		0
	.zero		64


//--------------------- .nv.constant0._ZN4micm4cuda22AddForcingTerms_kernelEPdS1_S1_iiiPmS2_S2_S2_S1_ --------------------------
	.section	.nv.constant0._ZN4micm4cuda22AddForcingTerms_kernelEPdS1_S1_iiiPmS2_S2_S2_S1_,"a",@progbits
	.sectionflags	@""
	.align	4
.nv.constant0._ZN4micm4cuda22AddForcingTerms_kernelEPdS1_S1_iiiPmS2_S2_S2_S1_:
	.zero		976


//--------------------- SYMBOLS --------------------------

	.type		.nv.reservedSmem.offset0,@object
	.size		.nv.reservedSmem.offset0,0x4
